//
// Generated by NVIDIA NVVM Compiler
//
// Compiler Build ID: CL-36424714
// Cuda compilation tools, release 13.0, V13.0.88
// Based on NVVM 20.0.0
//

.version 9.0
.target sm_100
.address_size 64

	// .globl	_Z7kreducePji
.extern .func  (.param .b32 func_retval0) vprintf
(
	.param .b64 vprintf_param_0,
	.param .b64 vprintf_param_1
)
;
.global .align 1 .b8 $str[7] = {111, 117, 105, 37, 117, 10};

.visible .entry _Z7kreducePji(
	.param .u64 .ptr .align 1 _Z7kreducePji_param_0,
	.param .u32 _Z7kreducePji_param_1
)
{
	.local .align 8 .b8 	__local_depot0[8];
	.reg .b64 	%SP;
	.reg .b64 	%SPL;
	.reg .pred 	%p<6>;
	.reg .b32 	%r<21>;
	.reg .b64 	%rd<14>;

	mov.u64 	%SPL, __local_depot0;
	cvta.local.u64 	%SP, %SPL;
	ld.param.u64 	%rd4, [_Z7kreducePji_param_0];
	ld.param.u32 	%r5, [_Z7kreducePji_param_1];
	cvta.to.global.u64 	%rd1, %rd4;
	add.u64 	%rd5, %SP, 0;
	add.u64 	%rd2, %SPL, 0;
	mov.u32 	%r1, %tid.x;
	st.local.u32 	[%rd2], %r1;
	mov.u64 	%rd6, $str;
	cvta.global.u64 	%rd7, %rd6;
	{ // callseq 0, 0
	.param .b64 param0;
	st.param.b64 	[param0], %rd7;
	.param .b64 param1;
	st.param.b64 	[param1], %rd5;
	.param .b32 retval0;
	call.uni (retval0), 
	vprintf, 
	(
	param0, 
	param1
	);
	ld.param.b32 	%r6, [retval0];
	} // callseq 0
	add.s32 	%r8, %r5, 1;
	setp.lt.u32 	%p1, %r8, 3;
	@%p1 bra 	$L__BB0_5;
	mul.wide.u32 	%rd8, %r1, 4;
	add.s64 	%rd3, %rd1, %rd8;
	shr.u32 	%r10, %r5, 31;
	add.s32 	%r11, %r5, %r10;
	shr.s32 	%r2, %r11, 1;
	mov.b32 	%r20, 1;
$L__BB0_2:
	setp.ge.u32 	%p2, %r1, %r5;
	st.local.u32 	[%rd2], %r20;
	cvta.global.u64 	%rd10, %rd6;
	{ // callseq 1, 0
	.param .b64 param0;
	st.param.b64 	[param0], %rd10;
	.param .b64 param1;
	st.param.b64 	[param1], %rd5;
	.param .b32 retval0;
	call.uni (retval0), 
	vprintf, 
	(
	param0, 
	param1
	);
	ld.param.b32 	%r12, [retval0];
	} // callseq 1
	shl.b32 	%r4, %r20, 1;
	add.s32 	%r14, %r4, -1;
	and.b32  	%r15, %r14, %r1;
	setp.ne.s32 	%p3, %r15, 0;
	or.pred  	%p4, %p2, %p3;
	@%p4 bra 	$L__BB0_4;
	add.s32 	%r16, %r20, %r1;
	mul.wide.u32 	%rd12, %r16, 4;
	add.s64 	%rd13, %rd1, %rd12;
	ld.global.u32 	%r17, [%rd13];
	ld.global.u32 	%r18, [%rd3];
	add.s32 	%r19, %r18, %r17;
	st.global.u32 	[%rd3], %r19;
$L__BB0_4:
	bar.sync 	0;
	setp.le.u32 	%p5, %r4, %r2;
	mov.u32 	%r20, %r4;
	@%p5 bra 	$L__BB0_2;
$L__BB0_5:
	ret;

}


// ===== COMPILED SASS (sm_100) =====

	.target	sm_100

	.elftype	@"ET_EXEC"


//--------------------- .note.nv.tkinfo           --------------------------
	.section	.note.nv.tkinfo,"",@"SHT_NOTE"
	.sectionflags	@"SHF_NOTE_NV_TKINFO"
	.tkinfo
        /*0018*/ 	.word	0x00000002
        /*0030*/ 	.string	""
        /*0030*/ 	.string	"ptxas"
        /*0030*/ 	.string	"Cuda compilation tools, release 13.0, V13.0.88"
        /*0030*/ 	.string	"Build cuda_13.0.r13.0/compiler.36424714_0"
        /*0030*/ 	.string	"-arch sm_100 -m 64 "



//--------------------- .note.nv.cuinfo           --------------------------
	.section	.note.nv.cuinfo,"",@"SHT_NOTE"
	.sectionflags	@"SHF_NOTE_NV_CUINFO"
        /*0018*/ 	.short	0x0002
        /*001a*/ 	.short	0x0064
        /*001c*/ 	.short	0x0082
	.zero		2


//--------------------- .nv.info                  --------------------------
	.section	.nv.info,"",@"SHT_CUDA_INFO"
	.align	4


	//----- nvinfo : EIATTR_REGCOUNT
	.align		4
        /*0000*/ 	.byte	0x04, 0x2f
        /*0002*/ 	.short	(.L_2 - .L_1)
	.align		4
.L_1:
        /*0004*/ 	.word	index@(_Z7kreducePji)
        /*0008*/ 	.word	0x0000001c


	//----- nvinfo : EIATTR_FRAME_SIZE
	.align		4
.L_2:
        /*000c*/ 	.byte	0x04, 0x11
        /*000e*/ 	.short	(.L_4 - .L_3)
	.align		4
.L_3:
        /*0010*/ 	.word	index@(_Z7kreducePji)
        /*0014*/ 	.word	0x00000008


	//----- nvinfo : EIATTR_MIN_STACK_SIZE
	.align		4
.L_4:
        /*0018*/ 	.byte	0x04, 0x12
        /*001a*/ 	.short	(.L_6 - .L_5)
	.align		4
.L_5:
        /*001c*/ 	.word	index@(_Z7kreducePji)
        /*0020*/ 	.word	0x00000008
.L_6:


//--------------------- .nv.compat                --------------------------
	.section	.nv.compat,"",@"SHT_CUDA_COMPAT_INFO"
	.align	4
        /*0000*/ 	.byte	0x02, 0x09, 0x00, 0x00, 0x02, 0x02, 0x01, 0x00, 0x02, 0x05, 0x05, 0x00, 0x03, 0x07, 0x01, 0x01
        /*0010*/ 	.byte	0x02, 0x03, 0x00, 0x00, 0x02, 0x06, 0x01, 0x00, 0x04, 0x0b, 0x08, 0x00, 0x09, 0x00, 0x00, 0x00
        /*0020*/ 	.byte	0x00, 0x00, 0x00, 0x00


//--------------------- .nv.info._Z7kreducePji    --------------------------
	.section	.nv.info._Z7kreducePji,"",@"SHT_CUDA_INFO"
	.sectionflags	@""
	.align	4


	//----- nvinfo : EIATTR_CUDA_API_VERSION
	.align		4
        /*0000*/ 	.byte	0x04, 0x37
        /*0002*/ 	.short	(.L_8 - .L_7)
.L_7:
        /*0004*/ 	.word	0x00000082


	//----- nvinfo : EIATTR_KPARAM_INFO
	.align		4
.L_8:
        /*0008*/ 	.byte	0x04, 0x17
        /*000a*/ 	.short	(.L_10 - .L_9)
.L_9:
        /*000c*/ 	.word	0x00000000
        /*0010*/ 	.short	0x0001
        /*0012*/ 	.short	0x0008
        /*0014*/ 	.byte	0x00, 0xf0, 0x11, 0x00


	//----- nvinfo : EIATTR_KPARAM_INFO
	.align		4
.L_10:
        /*0018*/ 	.byte	0x04, 0x17
        /*001a*/ 	.short	(.L_12 - .L_11)
.L_11:
        /*001c*/ 	.word	0x00000000
        /*0020*/ 	.short	0x0000
        /*0022*/ 	.short	0x0000
        /*0024*/ 	.byte	0x00, 0xf5, 0x21, 0x00


	//----- nvinfo : EIATTR_SPARSE_MMA_MASK
	.align		4
.L_12:
        /*0028*/ 	.byte	0x03, 0x50
        /*002a*/ 	.short	0x0000


	//----- nvinfo : EIATTR_MAXREG_COUNT
	.align		4
        /*002c*/ 	.byte	0x03, 0x1b
        /*002e*/ 	.short	0x00ff


	//----- nvinfo : EIATTR_NUM_BARRIERS
	.align		4
        /*0030*/ 	.byte	0x02, 0x4c
        /*0032*/ 	.byte	0x01
	.zero		1


	//----- nvinfo : EIATTR_EXTERNS
	.align		4
        /*0034*/ 	.byte	0x04, 0x0f
        /*0036*/ 	.short	(.L_14 - .L_13)


	//   ....[0]....
	.align		4
.L_13:
        /*0038*/ 	.word	index@(vprintf)


	//----- nvinfo : EIATTR_MERCURY_ISA_VERSION
	.align		4
.L_14:
        /*003c*/ 	.byte	0x03, 0x5f
        /*003e*/ 	.short	0x0101


	//----- nvinfo : EIATTR_VRC_CTA_INIT_COUNT
	.align		4
        /*0040*/ 	.byte	0x02, 0x4a
	.zero		1
	.zero		1


	//----- nvinfo : EIATTR_SYSCALL_OFFSETS
	.align		4
        /*0044*/ 	.byte	0x04, 0x46
        /*0046*/ 	.short	(.L_16 - .L_15)


	//   ....[0]....
.L_15:
        /*0048*/ 	.word	0x00000110


	//   ....[1]....
        /*004c*/ 	.word	0x00000250


	//----- nvinfo : EIATTR_EXIT_INSTR_OFFSETS
	.align		4
.L_16:
        /*0050*/ 	.byte	0x04, 0x1c
        /*0052*/ 	.short	(.L_18 - .L_17)


	//   ....[0]....
.L_17:
        /*0054*/ 	.word	0x00000150


	//   ....[1]....
        /*0058*/ 	.word	0x000003b0


	//----- nvinfo : EIATTR_CRS_STACK_SIZE
	.align		4
.L_18:
        /*005c*/ 	.byte	0x04, 0x1e
        /*005e*/ 	.short	(.L_20 - .L_19)
.L_19:
        /*0060*/ 	.word	0x00000000


	//----- nvinfo : EIATTR_CBANK_PARAM_SIZE
	.align		4
.L_20:
        /*0064*/ 	.byte	0x03, 0x19
        /*0066*/ 	.short	0x000c


	//----- nvinfo : EIATTR_PARAM_CBANK
	.align		4
        /*0068*/ 	.byte	0x04, 0x0a
        /*006a*/ 	.short	(.L_22 - .L_21)
	.align		4
.L_21:
        /*006c*/ 	.word	index@(.nv.constant0._Z7kreducePji)
        /*0070*/ 	.short	0x0380
        /*0072*/ 	.short	0x000c


	//----- nvinfo : EIATTR_SW_WAR
	.align		4
.L_22:
        /*0074*/ 	.byte	0x04, 0x36
        /*0076*/ 	.short	(.L_24 - .L_23)
.L_23:
        /*0078*/ 	.word	0x00000008
.L_24:


//--------------------- .nv.callgraph             --------------------------
	.section	.nv.callgraph,"",@"SHT_CUDA_CALLGRAPH"
	.align	4
	.sectionentsize	8
	.align		4
        /*0000*/ 	.word	0x00000000
	.align		4
        /*0004*/ 	.word	0xffffffff
	.align		4
        /*0008*/ 	.word	index@(_Z7kreducePji)
	.align		4
        /*000c*/ 	.word	index@(vprintf)
	.align		4
        /*0010*/ 	.word	0x00000000
	.align		4
        /*0014*/ 	.word	0xfffffffe
	.align		4
        /*0018*/ 	.word	0x00000000
	.align		4
        /*001c*/ 	.word	0xfffffffd
	.align		4
        /*0020*/ 	.word	0x00000000
	.align		4
        /*0024*/ 	.word	0xfffffffc


//--------------------- .nv.constant4             --------------------------
	.section	.nv.constant4,"a",@progbits
	.align	8
	.align		8
.nv.constant4:
        /*0000*/ 	.dword	vprintf
	.align		8
        /*0008*/ 	.dword	$str


//--------------------- .text._Z7kreducePji       --------------------------
	.section	.text._Z7kreducePji,"ax",@progbits
	.align	128
        .global         _Z7kreducePji
        .type           _Z7kreducePji,@function
        .size           _Z7kreducePji,(.L_x_5 - _Z7kreducePji)
        .other          _Z7kreducePji,@"STO_CUDA_ENTRY STV_DEFAULT"
_Z7kreducePji:
.text._Z7kreducePji:
[----:B------:R-:W0:Y:S01]  /*0000*/  LDC R1, c[0x0][0x37c] ;  /* 0x0000df00ff017b82 */ /* 0x000e220000000800 */
[----:B------:R-:W1:Y:S01]  /*0010*/  S2R R2, SR_TID.X ;  /* 0x0000000000027919 */ /* 0x000e620000002100 */
[----:B------:R-:W2:Y:S01]  /*0020*/  LDCU UR4, c[0x0][0x2f8] ;  /* 0x00005f00ff0477ac */ /* 0x000ea20008000800 */
[----:B0-----:R-:W-:Y:S01]  /*0030*/  VIADD R1, R1, 0xfffffff8 ;  /* 0xfffffff801017836 */ /* 0x001fe20000000000 */
[----:B------:R-:W-:Y:S01]  /*0040*/  MOV R0, 0x0 ;  /* 0x0000000000007802 */ /* 0x000fe20000000f00 */
[----:B------:R-:W0:Y:S03]  /*0050*/  LDCU UR5, c[0x0][0x2fc] ;  /* 0x00005f80ff0577ac */ /* 0x000e260008000800 */
[----:B------:R3:W4:Y:S01]  /*0060*/  LDC.64 R8, c[0x4][R0] ;  /* 0x0100000000087b82 */ /* 0x0007220000000a00 */
[----:B------:R-:W5:Y:S01]  /*0070*/  LDCU.64 UR6, c[0x4][0x8] ;  /* 0x01000100ff0677ac */ /* 0x000f620008000a00 */
[----:B------:R-:W1:Y:S01]  /*0080*/  LDCU UR36, c[0x0][0x388] ;  /* 0x00007100ff2477ac */ /* 0x000e620008000800 */
[----:B--2---:R-:W-:-:S05]  /*0090*/  IADD3 R22, P0, PT, R1, UR4, RZ ;  /* 0x0000000401167c10 */ /* 0x004fca000ff1e0ff */
[----:B0-----:R-:W-:Y:S02]  /*00a0*/  IMAD.X R23, RZ, RZ, UR5, P0 ;  /* 0x00000005ff177e24 */ /* 0x001fe400080e06ff */
[----:B------:R-:W-:Y:S02]  /*00b0*/  IMAD.MOV.U32 R6, RZ, RZ, R22 ;  /* 0x000000ffff067224 */ /* 0x000fe400078e0016 */
[----:B-----5:R-:W-:Y:S01]  /*00c0*/  IMAD.U32 R4, RZ, RZ, UR6 ;  /* 0x00000006ff047e24 */ /* 0x020fe2000f8e00ff */
[----:B------:R-:W-:Y:S01]  /*00d0*/  MOV R7, R23 ;  /* 0x0000001700077202 */ /* 0x000fe20000000f00 */
[----:B------:R-:W-:Y:S01]  /*00e0*/  IMAD.U32 R5, RZ, RZ, UR7 ;  /* 0x00000007ff057e24 */ /* 0x000fe2000f8e00ff */
[----:B-1----:R3:W-:Y:S06]  /*00f0*/  STL [R1], R2 ;  /* 0x0000000201007387 */ /* 0x0027ec0000100800 */
[----:B------:R-:W-:-:S07]  /*0100*/  LEPC R20, `(.L_x_0) ;  /* 0x000000001014794e */ /* 0x000fce0000000000 */
[----:B---34-:R-:W-:Y:S05]  /*0110*/  CALL.ABS.NOINC R8 ;  /* 0x0000000008007343 */ /* 0x018fea0003c00000 */
.L_x_0:
[----:B------:R-:W0:Y:S02]  /*0120*/  LDC R25, c[0x0][0x388] ;  /* 0x0000e200ff197b82 */ /* 0x000e240000000800 */
[----:B0-----:R-:W-:-:S05]  /*0130*/  VIADD R0, R25, 0x1 ;  /* 0x0000000119007836 */ /* 0x001fca0000000000 */
[----:B------:R-:W-:-:S13]  /*0140*/  ISETP.GE.U32.AND P0, PT, R0, 0x3, PT ;  /* 0x000000030000780c */ /* 0x000fda0003f06070 */
[----:B------:R-:W-:Y:S05]  /*0150*/  @!P0 EXIT ;  /* 0x000000000000894d */ /* 0x000fea0003800000 */
[----:B------:R-:W0:Y:S01]  /*0160*/  LDC.64 R18, c[0x0][0x380] ;  /* 0x0000e000ff127b82 */ /* 0x000e220000000a00 */
[----:B------:R-:W-:Y:S01]  /*0170*/  LEA.HI R25, R25, R25, RZ, 0x1 ;  /* 0x0000001919197211 */ /* 0x000fe200078f08ff */
[----:B------:R-:W-:-:S03]  /*0180*/  IMAD.MOV.U32 R24, RZ, RZ, 0x1 ;  /* 0x00000001ff187424 */ /* 0x000fc600078e00ff */
[----:B------:R-:W-:-:S03]  /*0190*/  SHF.R.S32.HI R25, RZ, 0x1, R25 ;  /* 0x00000001ff197819 */ /* 0x000fc60000011419 */
[----:B------:R-:W1:Y:S01]  /*01a0*/  LDC.64 R16, c[0x0][0x358] ;  /* 0x0000d600ff107b82 */ /* 0x000e620000000a00 */
[----:B0-----:R-:W-:-:S07]  /*01b0*/  IMAD.WIDE.U32 R18, R2, 0x4, R18 ;  /* 0x0000000402127825 */ /* 0x001fce00078e0012 */
.L_x_3:
[----:B------:R-:W-:Y:S01]  /*01c0*/  MOV R8, 0x0 ;  /* 0x0000000000087802 */ /* 0x000fe20000000f00 */
[----:B0-----:R0:W-:Y:S01]  /*01d0*/  STL [R1], R24 ;  /* 0x0000001801007387 */ /* 0x0011e20000100800 */
[----:B------:R-:W2:Y:S01]  /*01e0*/  LDCU.64 UR4, c[0x4][0x8] ;  /* 0x01000100ff0477ac */ /* 0x000ea20008000a00 */
[----:B------:R-:W-:Y:S01]  /*01f0*/  MOV R6, R22 ;  /* 0x0000001600067202 */ /* 0x000fe20000000f00 */
[----:B------:R-:W-:Y:S02]  /*0200*/  IMAD.MOV.U32 R7, RZ, RZ, R23 ;  /* 0x000000ffff077224 */ /* 0x000fe400078e0017 */
[----:B------:R-:W3:Y:S01]  /*0210*/  LDC.64 R8, c[0x4][R8] ;  /* 0x0100000008087b82 */ /* 0x000ee20000000a00 */
[----:B--2---:R-:W-:Y:S02]  /*0220*/  IMAD.U32 R4, RZ, RZ, UR4 ;  /* 0x00000004ff047e24 */ /* 0x004fe4000f8e00ff */
[----:B0-----:R-:W-:-:S07]  /*0230*/  IMAD.U32 R5, RZ, RZ, UR5 ;  /* 0x00000005ff057e24 */ /* 0x001fce000f8e00ff */
[----:B------:R-:W-:-:S07]  /*0240*/  LEPC R20, `(.L_x_1) ;  /* 0x000000001014794e */ /* 0x000fce0000000000 */
[----:B-1-3--:R-:W-:Y:S05]  /*0250*/  CALL.ABS.NOINC R8 ;  /* 0x0000000008007343 */ /* 0x00afea0003c00000 */
.L_x_1:
[----:B------:R-:W-:-:S04]  /*0260*/  IMAD.SHL.U32 R0, R24, 0x2, RZ ;  /* 0x0000000218007824 */ /* 0x000fc800078e00ff */
[----:B------:R-:W-:-:S05]  /*0270*/  VIADD R3, R0, 0xffffffff ;  /* 0xffffffff00037836 */ /* 0x000fca0000000000 */
[----:B------:R-:W-:-:S04]  /*0280*/  LOP3.LUT P0, RZ, R3, R2, RZ, 0xc0, !PT ;  /* 0x0000000203ff7212 */ /* 0x000fc8000780c0ff */
[----:B------:R-:W-:-:S13]  /*0290*/  ISETP.GE.U32.OR P0, PT, R2, UR36, P0 ;  /* 0x0000002402007c0c */ /* 0x000fda0008706470 */
[----:B------:R-:W-:Y:S05]  /*02a0*/  @P0 BRA `(.L_x_2) ;  /* 0x00000000002c0947 */ /* 0x000fea0003800000 */
[----:B------:R-:W0:Y:S01]  /*02b0*/  LDC.64 R4, c[0x0][0x380] ;  /* 0x0000e000ff047b82 */ /* 0x000e220000000a00 */
[C---:B------:R-:W-:Y:S02]  /*02c0*/  R2UR UR6, R16.reuse ;  /* 0x00000000100672ca */ /* 0x040fe400000e0000 */
[C---:B------:R-:W-:Y:S02]  /*02d0*/  R2UR UR7, R17.reuse ;  /* 0x00000000110772ca */ /* 0x040fe400000e0000 */
[----:B------:R-:W-:Y:S02]  /*02e0*/  R2UR UR4, R16 ;  /* 0x00000000100472ca */ /* 0x000fe400000e0000 */
[----:B------:R-:W-:Y:S02]  /*02f0*/  R2UR UR5, R17 ;  /* 0x00000000110572ca */ /* 0x000fe400000e0000 */
[----:B------:R-:W-:-:S05]  /*0300*/  IADD3 R3, PT, PT, R2, R24, RZ ;  /* 0x0000001802037210 */ /* 0x000fca0007ffe0ff */
[----:B0-----:R-:W-:Y:S02]  /*0310*/  IMAD.WIDE.U32 R4, R3, 0x4, R4 ;  /* 0x0000000403047825 */ /* 0x001fe400078e0004 */
[----:B------:R-:W2:Y:S04]  /*0320*/  LDG.E R3, desc[UR6][R18.64] ;  /* 0x0000000612037981 */ /* 0x000ea8000c1e1900 */
[----:B------:R-:W2:Y:S02]  /*0330*/  LDG.E R4, desc[UR4][R4.64] ;  /* 0x0000000404047981 */ /* 0x000ea4000c1e1900 */
[----:B--2---:R-:W-:-:S05]  /*0340*/  IMAD.IADD R3, R4, 0x1, R3 ;  /* 0x0000000104037824 */ /* 0x004fca00078e0203 */
[----:B------:R0:W-:Y:S02]  /*0350*/  STG.E desc[UR4][R18.64], R3 ;  /* 0x0000000312007986 */ /* 0x0001e4000c101904 */
.L_x_2:
[----:B------:R-:W-:Y:S01]  /*0360*/  ISETP.GT.U32.AND P0, PT, R0, R25, PT ;  /* 0x000000190000720c */ /* 0x000fe20003f04070 */
[----:B------:R-:W-:Y:S05]  /*0370*/  WARPSYNC.ALL ;  /* 0x0000000000007948 */ /* 0x000fea0003800000 */
[----:B------:R-:W-:Y:S01]  /*0380*/  BAR.SYNC.DEFER_BLOCKING 0x0 ;  /* 0x0000000000007b1d */ /* 0x000fe20000010000 */
[----:B------:R-:W-:-:S06]  /*0390*/  IMAD.MOV.U32 R24, RZ, RZ, R0 ;  /* 0x000000ffff187224 */ /* 0x000fcc00078e0000 */
[----:B------:R-:W-:Y:S05]  /*03a0*/  @!P0 BRA `(.L_x_3) ;  /* 0xfffffffc00848947 */ /* 0x000fea000383ffff */
[----:B------:R-:W-:Y:S05]  /*03b0*/  EXIT ;  /* 0x000000000000794d */ /* 0x000fea0003800000 */
.L_x_4:
[----:B------:R-:W-:-:S00]  /*03c0*/  BRA `(.L_x_4) ;  /* 0xfffffffc00fc7947 */ /* 0x000fc0000383ffff */
[----:B------:R-:W-:-:S00]  /*03d0*/  NOP ;  /* 0x0000000000007918 */ /* 0x000fc00000000000 */
        /* <DEDUP_REMOVED lines=10> */
.L_x_5:


//--------------------- .nv.global.init           --------------------------
	.section	.nv.global.init,"aw",@progbits
.nv.global.init:
	.type		$str,@object
	.size		$str,(.L_0 - $str)
$str:
        /*0000*/ 	.byte	0x6f, 0x75, 0x69, 0x25, 0x75, 0x0a, 0x00
.L_0:


//--------------------- .nv.shared.reserved.0     --------------------------
	.section	.nv.shared.reserved.0,"aw",@nobits
	.weak		__nv_reservedSMEM_offset_0_alias
	.size		__nv_reservedSMEM_offset_0_alias, 0, 64
	.other		__nv_reservedSMEM_offset_0_alias,@"STO_CUDA_RESERVED_SHARED STV_DEFAULT"
__nv_reservedSMEM_offset_0_alias:
	.zero		0
	.zero		64


//--------------------- .nv.constant0._Z7kreducePji --------------------------
	.section	.nv.constant0._Z7kreducePji,"a",@progbits
	.sectionflags	@""
	.align	4
.nv.constant0._Z7kreducePji:
	.zero		908


//--------------------- SYMBOLS --------------------------

	.type		.nv.reservedSmem.offset0,@object
	.size		.nv.reservedSmem.offset0,0x4
	.type		vprintf,@function
